	.headerflags	@"EF_CUDA_TEXMODE_UNIFIED EF_CUDA_64BIT_ADDRESS EF_CUDA_ACCELERATORS EF_CUDA_SM90 EF_CUDA_VIRTUAL_SM(EF_CUDA_SM90)"
	.elftype	@"ET_EXEC"


//--------------------- .nv.info                  --------------------------
	.section	.nv.info,"",@"SHT_CUDA_INFO"
	.align	4


	//----- nvinfo : EIATTR_REGCOUNT
	.align		4
        /*0000*/ 	.byte	0x04, 0x2f
        /*0002*/ 	.short	(.L_1 - .L_0)
	.align		4
.L_0:
        /*0004*/ 	.word	index@(triton_poi_fused__safe_softmax_4)
        /*0008*/ 	.word	0x00000014


	//----- nvinfo : EIATTR_MIN_STACK_SIZE
	.align		4
.L_1:
        /*000c*/ 	.byte	0x04, 0x12
        /*000e*/ 	.short	(.L_3 - .L_2)
	.align		4
.L_2:
        /*0010*/ 	.word	index@(triton_poi_fused__safe_softmax_4)
        /*0014*/ 	.word	0x00000000


	//----- nvinfo : EIATTR_FRAME_SIZE
	.align		4
.L_3:
        /*0018*/ 	.byte	0x04, 0x11
        /*001a*/ 	.short	(.L_5 - .L_4)
	.align		4
.L_4:
        /*001c*/ 	.word	index@(triton_poi_fused__safe_softmax_4)
        /*0020*/ 	.word	0x00000000


	//----- nvinfo : EIATTR_MIN_STACK_SIZE
	.align		4
.L_5:
        /*0024*/ 	.byte	0x04, 0x12
        /*0026*/ 	.short	(.L_7 - .L_6)
	.align		4
.L_6:
        /*0028*/ 	.word	index@(triton_poi_fused__safe_softmax_4)
        /*002c*/ 	.word	0x00000000
.L_7:


//--------------------- .nv.info.triton_poi_fused__safe_softmax_4 --------------------------
	.section	.nv.info.triton_poi_fused__safe_softmax_4,"",@"SHT_CUDA_INFO"
	.sectionflags	@""
	.align	4


	//----- nvinfo : EIATTR_CUDA_API_VERSION
	.align		4
        /*0000*/ 	.byte	0x04, 0x37
        /*0002*/ 	.short	(.L_9 - .L_8)
.L_8:
        /*0004*/ 	.word	0x0000007c


	//----- nvinfo : EIATTR_KPARAM_INFO
	.align		4
.L_9:
        /*0008*/ 	.byte	0x04, 0x17
        /*000a*/ 	.short	(.L_11 - .L_10)
.L_10:
        /*000c*/ 	.word	0x00000000
        /*0010*/ 	.short	0x0003
        /*0012*/ 	.short	0x0018
        /*0014*/ 	.byte	0x00, 0xf0, 0x11, 0x00


	//----- nvinfo : EIATTR_KPARAM_INFO
	.align		4
.L_11:
        /*0018*/ 	.byte	0x04, 0x17
        /*001a*/ 	.short	(.L_13 - .L_12)
.L_12:
        /*001c*/ 	.word	0x00000000
        /*0020*/ 	.short	0x0002
        /*0022*/ 	.short	0x0010
        /*0024*/ 	.byte	0x00, 0xf4, 0x21, 0x00


	//----- nvinfo : EIATTR_KPARAM_INFO
	.align		4
.L_13:
        /*0028*/ 	.byte	0x04, 0x17
        /*002a*/ 	.short	(.L_15 - .L_14)
.L_14:
        /*002c*/ 	.word	0x00000000
        /*0030*/ 	.short	0x0001
        /*0032*/ 	.short	0x0008
        /*0034*/ 	.byte	0x00, 0xf4, 0x21, 0x00


	//----- nvinfo : EIATTR_KPARAM_INFO
	.align		4
.L_15:
        /*0038*/ 	.byte	0x04, 0x17
        /*003a*/ 	.short	(.L_17 - .L_16)
.L_16:
        /*003c*/ 	.word	0x00000000
        /*0040*/ 	.short	0x0000
        /*0042*/ 	.short	0x0000
        /*0044*/ 	.byte	0x00, 0xf4, 0x21, 0x00


	//----- nvinfo : EIATTR_SPARSE_MMA_MASK
	.align		4
.L_17:
        /*0048*/ 	.byte	0x03, 0x50
        /*004a*/ 	.short	0x0000


	//----- nvinfo : EIATTR_MAXREG_COUNT
	.align		4
        /*004c*/ 	.byte	0x03, 0x1b
        /*004e*/ 	.short	0x00ff


	//----- nvinfo : EIATTR_EXIT_INSTR_OFFSETS
	.align		4
        /*0050*/ 	.byte	0x04, 0x1c
        /*0052*/ 	.short	(.L_19 - .L_18)


	//   ....[0]....
.L_18:
        /*0054*/ 	.word	0x00000390


	//   ....[1]....
        /*0058*/ 	.word	0x000003b0


	//----- nvinfo : EIATTR_REQNTID
	.align		4
.L_19:
        /*005c*/ 	.byte	0x04, 0x10
        /*005e*/ 	.short	(.L_21 - .L_20)
.L_20:
        /*0060*/ 	.word	0x00000080
        /*0064*/ 	.word	0x00000001
        /*0068*/ 	.word	0x00000001


	//----- nvinfo : EIATTR_CBANK_PARAM_SIZE
	.align		4
.L_21:
        /*006c*/ 	.byte	0x03, 0x19
        /*006e*/ 	.short	0x001c


	//----- nvinfo : EIATTR_PARAM_CBANK
	.align		4
        /*0070*/ 	.byte	0x04, 0x0a
        /*0072*/ 	.short	(.L_23 - .L_22)
	.align		4
.L_22:
        /*0074*/ 	.word	index@(.nv.constant0.triton_poi_fused__safe_softmax_4)
        /*0078*/ 	.short	0x0210
        /*007a*/ 	.short	0x001c


	//----- nvinfo : EIATTR_SW_WAR
	.align		4
.L_23:
        /*007c*/ 	.byte	0x04, 0x36
        /*007e*/ 	.short	(.L_25 - .L_24)
.L_24:
        /*0080*/ 	.word	0x00000008
.L_25:


//--------------------- .nv.callgraph             --------------------------
	.section	.nv.callgraph,"",@"SHT_CUDA_CALLGRAPH"
	.align	4
	.sectionentsize	8
	.align		4
        /*0000*/ 	.word	0x00000000
	.align		4
        /*0004*/ 	.word	0xffffffff
	.align		4
        /*0008*/ 	.word	0x00000000
	.align		4
        /*000c*/ 	.word	0xfffffffe
	.align		4
        /*0010*/ 	.word	0x00000000
	.align		4
        /*0014*/ 	.word	0xfffffffd
	.align		4
        /*0018*/ 	.word	0x00000000
	.align		4
        /*001c*/ 	.word	0xfffffffc


//--------------------- .text.triton_poi_fused__safe_softmax_4 --------------------------
	.section	.text.triton_poi_fused__safe_softmax_4,"ax",@progbits
	.align	128
        .global         triton_poi_fused__safe_softmax_4
        .type           triton_poi_fused__safe_softmax_4,@function
        .size           triton_poi_fused__safe_softmax_4,(.L_x_1 - triton_poi_fused__safe_softmax_4)
        .other          triton_poi_fused__safe_softmax_4,@"STO_CUDA_ENTRY STV_DEFAULT"
triton_poi_fused__safe_softmax_4:
.text.triton_poi_fused__safe_softmax_4:
[----:B------:R-:W0:Y:S01]  /*0000*/  LDC R1, c[0x0][0x28] ;  /* 0x00000a00ff017b82 */ /* 0x000e220000000800 */
[----:B------:R-:W1:Y:S07]  /*0010*/  S2R R5, SR_TID.X ;  /* 0x0000000000057919 */ /* 0x000e6e0000002100 */
[----:B------:R-:W2:Y:S01]  /*0020*/  LDC.64 R2, c[0x0][0x218] ;  /* 0x00008600ff027b82 */ /* 0x000ea20000000a00 */
[----:B------:R-:W-:Y:S01]  /*0030*/  CS2R R12, SRZ ;  /* 0x00000000000c7805 */ /* 0x000fe2000001ff00 */
[----:B------:R-:W-:Y:S01]  /*0040*/  ULDC.64 UR4, c[0x0][0x208] ;  /* 0x0000820000047ab9 */ /* 0x000fe20000000a00 */
[----:B------:R-:W3:Y:S01]  /*0050*/  S2R R0, SR_CTAID.X ;  /* 0x0000000000007919 */ /* 0x000ee20000002500 */
[----:B------:R-:W-:-:S04]  /*0060*/  CS2R R14, SRZ ;  /* 0x00000000000e7805 */ /* 0x000fc8000001ff00 */
[----:B------:R-:W4:Y:S01]  /*0070*/  LDC.64 R6, c[0x0][0x210] ;  /* 0x00008400ff067b82 */ /* 0x000f220000000a00 */
[----:B-1----:R-:W-:Y:S02]  /*0080*/  LOP3.LUT R5, R5, 0x7f, RZ, 0xc0, !PT ;  /* 0x0000007f05057812 */ /* 0x002fe400078ec0ff */
[----:B---3--:R-:W-:-:S03]  /*0090*/  SHF.R.S32.HI R4, RZ, 0x18, R0 ;  /* 0x00000018ff047819 */ /* 0x008fc60000011400 */
[----:B------:R-:W-:Y:S01]  /*00a0*/  IMAD R5, R0, 0x80, R5 ;  /* 0x0000008000057824 */ /* 0x000fe200078e0205 */
[----:B------:R-:W-:-:S04]  /*00b0*/  SGXT R0, R4, 0x1 ;  /* 0x000000010400781a */ /* 0x000fc80000000200 */
[----:B------:R-:W-:Y:S02]  /*00c0*/  ISETP.GE.AND P0, PT, R5, 0x400, PT ;  /* 0x000004000500780c */ /* 0x000fe40003f06270 */
[----:B------:R-:W-:-:S04]  /*00d0*/  LEA.HI R0, R0, R5, RZ, 0x2 ;  /* 0x0000000500007211 */ /* 0x000fc800078f10ff */
[----:B------:R-:W-:-:S05]  /*00e0*/  LOP3.LUT R11, R0, 0xfffffffc, RZ, 0xc0, !PT ;  /* 0xfffffffc000b7812 */ /* 0x000fca00078ec0ff */
[----:B--2---:R-:W-:-:S05]  /*00f0*/  IMAD.WIDE R8, R11, 0x4, R2 ;  /* 0x000000040b087825 */ /* 0x004fca00078e0202 */
[----:B------:R-:W2:Y:S04]  /*0100*/  @!P0 LDG.E.EL R12, desc[UR4][R8.64] ;  /* 0x00000004080c8981 */ /* 0x000ea8000c2e1900 */
[----:B------:R-:W2:Y:S04]  /*0110*/  @!P0 LDG.E.EL R13, desc[UR4][R8.64+0x4] ;  /* 0x00000404080d8981 */ /* 0x000ea8000c2e1900 */
[----:B------:R-:W3:Y:S04]  /*0120*/  @!P0 LDG.E.EL R14, desc[UR4][R8.64+0x8] ;  /* 0x00000804080e8981 */ /* 0x000ee8000c2e1900 */
[----:B------:R1:W5:Y:S01]  /*0130*/  @!P0 LDG.E.EL R15, desc[UR4][R8.64+0xc] ;  /* 0x00000c04080f8981 */ /* 0x000362000c2e1900 */
[----:B------:R-:W-:-:S02]  /*0140*/  IMAD.MOV.U32 R0, RZ, RZ, RZ ;  /* 0x000000ffff007224 */ /* 0x000fc400078e00ff */
[----:B------:R-:W-:Y:S02]  /*0150*/  IMAD.MOV.U32 R4, RZ, RZ, RZ ;  /* 0x000000ffff047224 */ /* 0x000fe400078e00ff */
[----:B----4-:R-:W-:Y:S01]  /*0160*/  IMAD.WIDE R6, R11, 0x4, R6 ;  /* 0x000000040b067825 */ /* 0x010fe200078e0206 */
[----:B------:R-:W-:-:S04]  /*0170*/  CS2R R10, SRZ ;  /* 0x00000000000a7805 */ /* 0x000fc8000001ff00 */
[----:B------:R-:W4:Y:S04]  /*0180*/  @!P0 LDG.E.EL R0, desc[UR4][R6.64] ;  /* 0x0000000406008981 */ /* 0x000f28000c2e1900 */
[----:B------:R-:W4:Y:S01]  /*0190*/  @!P0 LDG.E.EL R4, desc[UR4][R6.64+0x4] ;  /* 0x0000040406048981 */ /* 0x000f22000c2e1900 */
[----:B------:R-:W-:Y:S02]  /*01a0*/  IMAD.MOV.U32 R17, RZ, RZ, RZ ;  /* 0x000000ffff117224 */ /* 0x000fe400078e00ff */
[C---:B-1----:R-:W-:Y:S01]  /*01b0*/  IMAD.WIDE R8, R5.reuse, 0x4, R2 ;  /* 0x0000000405087825 */ /* 0x042fe200078e0202 */
[----:B------:R-:W4:Y:S01]  /*01c0*/  @!P0 LDG.E.EL R10, desc[UR4][R6.64+0x8] ;  /* 0x00000804060a8981 */ /* 0x000f22000c2e1900 */
[----:B------:R-:W1:Y:S03]  /*01d0*/  LDC.64 R2, c[0x0][0x220] ;  /* 0x00008800ff027b82 */ /* 0x000e660000000a00 */
[----:B------:R1:W4:Y:S04]  /*01e0*/  @!P0 LDG.E.EL R11, desc[UR4][R6.64+0xc] ;  /* 0x00000c04060b8981 */ /* 0x000328000c2e1900 */
[----:B------:R-:W4:Y:S01]  /*01f0*/  @!P0 LDG.E R17, desc[UR4][R8.64] ;  /* 0x0000000408118981 */ /* 0x000f22000c1e1900 */
[----:B01----:R-:W-:-:S04]  /*0200*/  IMAD.WIDE R2, R5, 0x4, R2 ;  /* 0x0000000405027825 */ /* 0x003fc800078e0202 */
[----:B--2---:R-:W-:-:S04]  /*0210*/  FADD R13, R13, R12 ;  /* 0x0000000c0d0d7221 */ /* 0x004fc80000000000 */
[----:B---3--:R-:W-:-:S04]  /*0220*/  FADD R14, R13, R14 ;  /* 0x0000000e0d0e7221 */ /* 0x008fc80000000000 */
[----:B-----5:R-:W-:-:S05]  /*0230*/  FADD R14, R14, R15 ;  /* 0x0000000f0e0e7221 */ /* 0x020fca0000000000 */
[C---:B------:R-:W-:Y:S02]  /*0240*/  FSETP.GT.AND P2, PT, |R14|.reuse, 8.50705917302346158658e+37, PT ;  /* 0x7e8000000e00780b */ /* 0x040fe40003f44200 */
[----:B------:R-:W-:Y:S02]  /*0250*/  FSETP.GEU.AND P1, PT, |R14|, 1.175494350822287508e-38, PT ;  /* 0x008000000e00780b */ /* 0x000fe40003f2e200 */
[----:B----4-:R-:W-:Y:S02]  /*0260*/  FSETP.NEU.AND P3, PT, R0, -INF , PT ;  /* 0xff8000000000780b */ /* 0x010fe40003f6d000 */
[----:B------:R-:W-:Y:S02]  /*0270*/  FSETP.NEU.AND P4, PT, R4, -INF , PT ;  /* 0xff8000000400780b */ /* 0x000fe40003f8d000 */
[----:B------:R-:W-:-:S05]  /*0280*/  SEL R0, RZ, 0x1, !P3 ;  /* 0x00000001ff007807 */ /* 0x000fca0005800000 */
[----:B------:R-:W-:Y:S01]  /*0290*/  @P2 FMUL R14, R14, 0.25 ;  /* 0x3e8000000e0e2820 */ /* 0x000fe20000400000 */
[----:B------:R-:W-:Y:S02]  /*02a0*/  SEL R7, RZ, 0x1fffe, !P4 ;  /* 0x0001fffeff077807 */ /* 0x000fe40006000000 */
[----:B------:R-:W-:Y:S01]  /*02b0*/  FSETP.NEU.AND P3, PT, R10, -INF , PT ;  /* 0xff8000000a00780b */ /* 0x000fe20003f6d000 */
[----:B------:R-:W-:Y:S01]  /*02c0*/  @!P1 FMUL R14, R14, 16777216 ;  /* 0x4b8000000e0e9820 */ /* 0x000fe20000400000 */
[----:B------:R-:W-:Y:S01]  /*02d0*/  FSETP.NEU.AND P4, PT, R11, -INF , PT ;  /* 0xff8000000b00780b */ /* 0x000fe20003f8d000 */
[----:B------:R-:W-:Y:S01]  /*02e0*/  IMAD.IADD R4, R0, 0x1, R7 ;  /* 0x0000000100047824 */ /* 0x000fe200078e0207 */
[----:B------:R-:W-:Y:S01]  /*02f0*/  SEL R0, RZ, 0x4, !P3 ;  /* 0x00000004ff007807 */ /* 0x000fe20005800000 */
[----:B------:R-:W-:Y:S01]  /*0300*/  @P2 FMUL R17, R17, 0.25 ;  /* 0x3e80000011112820 */ /* 0x000fe20000400000 */
[----:B------:R-:W-:Y:S01]  /*0310*/  SEL R7, RZ, 0x7fff8, !P4 ;  /* 0x0007fff8ff077807 */ /* 0x000fe20006000000 */
[----:B------:R-:W0:Y:S01]  /*0320*/  MUFU.RCP R14, R14 ;  /* 0x0000000e000e7308 */ /* 0x000e220000001000 */
[----:B------:R-:W-:Y:S01]  /*0330*/  LOP3.LUT R4, R4, 0x3, RZ, 0xc0, !PT ;  /* 0x0000000304047812 */ /* 0x000fe200078ec0ff */
[----:B------:R-:W-:-:S03]  /*0340*/  @!P1 FMUL R17, R17, 16777216 ;  /* 0x4b80000011119820 */ /* 0x000fc60000400000 */
[----:B------:R-:W-:-:S04]  /*0350*/  IADD3 R0, R4, R7, R0 ;  /* 0x0000000704007210 */ /* 0x000fc80007ffe000 */
[----:B------:R-:W-:Y:S01]  /*0360*/  LOP3.LUT P1, RZ, R0, 0xf, RZ, 0xc0, !PT ;  /* 0x0000000f00ff7812 */ /* 0x000fe2000782c0ff */
[----:B0-----:R-:W-:-:S05]  /*0370*/  FMUL R4, R14, R17 ;  /* 0x000000110e047220 */ /* 0x001fca0000400000 */
[----:B------:R-:W-:Y:S01]  /*0380*/  SEL R5, R4, RZ, P1 ;  /* 0x000000ff04057207 */ /* 0x000fe20000800000 */
[----:B------:R-:W-:Y:S06]  /*0390*/  @P0 EXIT ;  /* 0x000000000000094d */ /* 0x000fec0003800000 */
[----:B------:R-:W-:Y:S01]  /*03a0*/  STG.E desc[UR4][R2.64], R5 ;  /* 0x0000000502007986 */ /* 0x000fe2000c101904 */
[----:B------:R-:W-:Y:S05]  /*03b0*/  EXIT ;  /* 0x000000000000794d */ /* 0x000fea0003800000 */
.L_x_0:
[----:B------:R-:W-:-:S00]  /*03c0*/  BRA `(.L_x_0) ;  /* 0xfffffffc00fc7947 */ /* 0x000fc0000383ffff */
[----:B------:R-:W-:-:S00]  /*03d0*/  NOP ;  /* 0x0000000000007918 */ /* 0x000fc00000000000 */
        /* <DEDUP_REMOVED lines=10> */
.L_x_1:


//--------------------- .nv.constant0.triton_poi_fused__safe_softmax_4 --------------------------
	.section	.nv.constant0.triton_poi_fused__safe_softmax_4,"a",@progbits
	.sectionflags	@""
	.align	4
.nv.constant0.triton_poi_fused__safe_softmax_4:
	.zero		556
